//
// Generated by NVIDIA NVVM Compiler
//
// Compiler Build ID: CL-36424714
// Cuda compilation tools, release 13.0, V13.0.88
// Based on NVVM 20.0.0
//

.version 9.0
.target sm_100
.address_size 64

	// .globl	_Z29kernelMatrixMultiplicationGPUPfS_S_i

.visible .entry _Z29kernelMatrixMultiplicationGPUPfS_S_i(
	.param .u64 .ptr .align 1 _Z29kernelMatrixMultiplicationGPUPfS_S_i_param_0,
	.param .u64 .ptr .align 1 _Z29kernelMatrixMultiplicationGPUPfS_S_i_param_1,
	.param .u64 .ptr .align 1 _Z29kernelMatrixMultiplicationGPUPfS_S_i_param_2,
	.param .u32 _Z29kernelMatrixMultiplicationGPUPfS_S_i_param_3
)
{
	.reg .pred 	%p<10>;
	.reg .b32 	%r<40>;
	.reg .b32 	%f<67>;
	.reg .b64 	%rd<67>;

	ld.param.u64 	%rd14, [_Z29kernelMatrixMultiplicationGPUPfS_S_i_param_1];
	ld.param.u64 	%rd15, [_Z29kernelMatrixMultiplicationGPUPfS_S_i_param_2];
	ld.param.u32 	%r18, [_Z29kernelMatrixMultiplicationGPUPfS_S_i_param_3];
	cvta.to.global.u64 	%rd1, %rd15;
	cvta.to.global.u64 	%rd2, %rd14;
	mov.u32 	%r19, %ctaid.y;
	mov.u32 	%r20, %ntid.y;
	mov.u32 	%r21, %tid.y;
	mad.lo.s32 	%r1, %r19, %r20, %r21;
	mov.u32 	%r22, %ctaid.x;
	mov.u32 	%r23, %ntid.x;
	mov.u32 	%r24, %tid.x;
	mad.lo.s32 	%r2, %r22, %r23, %r24;
	max.s32 	%r25, %r1, %r2;
	setp.ge.s32 	%p1, %r25, %r18;
	@%p1 bra 	$L__BB0_13;
	mul.lo.s32 	%r3, %r18, %r1;
	and.b32  	%r4, %r18, 7;
	setp.lt.u32 	%p2, %r18, 8;
	mov.f32 	%f66, 0f00000000;
	mov.b32 	%r38, 0;
	@%p2 bra 	$L__BB0_4;
	and.b32  	%r38, %r18, 2147483640;
	neg.s32 	%r36, %r38;
	mul.wide.s32 	%rd16, %r18, 4;
	add.s64 	%rd3, %rd1, %rd16;
	shl.b32 	%r7, %r18, 3;
	mul.wide.s32 	%rd17, %r18, 8;
	add.s64 	%rd4, %rd1, %rd17;
	mul.wide.s32 	%rd18, %r18, 12;
	add.s64 	%rd5, %rd1, %rd18;
	mul.wide.s32 	%rd19, %r18, 16;
	add.s64 	%rd6, %rd1, %rd19;
	mul.wide.s32 	%rd20, %r18, 20;
	add.s64 	%rd7, %rd1, %rd20;
	mul.wide.s32 	%rd21, %r18, 24;
	add.s64 	%rd8, %rd1, %rd21;
	mul.wide.s32 	%rd22, %r18, 28;
	add.s64 	%rd9, %rd1, %rd22;
	mul.wide.u32 	%rd23, %r3, 4;
	add.s64 	%rd24, %rd23, %rd2;
	add.s64 	%rd66, %rd24, 16;
	mov.f32 	%f66, 0f00000000;
	mov.u32 	%r35, %r2;
$L__BB0_3:
	.pragma "nounroll";
	mul.wide.s32 	%rd25, %r35, 4;
	add.s64 	%rd26, %rd3, %rd25;
	add.s64 	%rd27, %rd4, %rd25;
	add.s64 	%rd28, %rd5, %rd25;
	add.s64 	%rd29, %rd6, %rd25;
	add.s64 	%rd30, %rd7, %rd25;
	add.s64 	%rd31, %rd8, %rd25;
	add.s64 	%rd32, %rd9, %rd25;
	add.s64 	%rd33, %rd1, %rd25;
	ld.global.f32 	%f16, [%rd66+-16];
	ld.global.f32 	%f17, [%rd33];
	fma.rn.f32 	%f18, %f16, %f17, %f66;
	ld.global.f32 	%f19, [%rd66+-12];
	ld.global.f32 	%f20, [%rd26];
	fma.rn.f32 	%f21, %f19, %f20, %f18;
	ld.global.f32 	%f22, [%rd66+-8];
	ld.global.f32 	%f23, [%rd27];
	fma.rn.f32 	%f24, %f22, %f23, %f21;
	ld.global.f32 	%f25, [%rd66+-4];
	ld.global.f32 	%f26, [%rd28];
	fma.rn.f32 	%f27, %f25, %f26, %f24;
	ld.global.f32 	%f28, [%rd66];
	ld.global.f32 	%f29, [%rd29];
	fma.rn.f32 	%f30, %f28, %f29, %f27;
	ld.global.f32 	%f31, [%rd66+4];
	ld.global.f32 	%f32, [%rd30];
	fma.rn.f32 	%f33, %f31, %f32, %f30;
	ld.global.f32 	%f34, [%rd66+8];
	ld.global.f32 	%f35, [%rd31];
	fma.rn.f32 	%f36, %f34, %f35, %f33;
	ld.global.f32 	%f37, [%rd66+12];
	ld.global.f32 	%f38, [%rd32];
	fma.rn.f32 	%f66, %f37, %f38, %f36;
	add.s32 	%r36, %r36, 8;
	add.s32 	%r35, %r35, %r7;
	add.s64 	%rd66, %rd66, 32;
	setp.ne.s32 	%p3, %r36, 0;
	@%p3 bra 	$L__BB0_3;
$L__BB0_4:
	setp.eq.s32 	%p4, %r4, 0;
	@%p4 bra 	$L__BB0_12;
	and.b32  	%r13, %r18, 3;
	setp.lt.u32 	%p5, %r4, 4;
	@%p5 bra 	$L__BB0_7;
	add.s32 	%r27, %r38, %r3;
	mul.wide.u32 	%rd34, %r27, 4;
	add.s64 	%rd35, %rd2, %rd34;
	ld.global.f32 	%f40, [%rd35];
	mad.lo.s32 	%r28, %r38, %r18, %r2;
	mul.wide.s32 	%rd36, %r28, 4;
	add.s64 	%rd37, %rd1, %rd36;
	ld.global.f32 	%f41, [%rd37];
	fma.rn.f32 	%f42, %f40, %f41, %f66;
	cvt.u64.u32 	%rd38, %r3;
	cvt.u64.u32 	%rd39, %r38;
	add.s64 	%rd40, %rd39, %rd38;
	shl.b64 	%rd41, %rd40, 2;
	add.s64 	%rd42, %rd2, %rd41;
	ld.global.f32 	%f43, [%rd42+4];
	mul.wide.s32 	%rd43, %r18, 4;
	add.s64 	%rd44, %rd37, %rd43;
	ld.global.f32 	%f44, [%rd44];
	fma.rn.f32 	%f45, %f43, %f44, %f42;
	ld.global.f32 	%f46, [%rd42+8];
	add.s64 	%rd45, %rd44, %rd43;
	ld.global.f32 	%f47, [%rd45];
	fma.rn.f32 	%f48, %f46, %f47, %f45;
	ld.global.f32 	%f49, [%rd42+12];
	add.s64 	%rd46, %rd45, %rd43;
	ld.global.f32 	%f50, [%rd46];
	fma.rn.f32 	%f66, %f49, %f50, %f48;
	add.s32 	%r38, %r38, 4;
$L__BB0_7:
	setp.eq.s32 	%p6, %r13, 0;
	@%p6 bra 	$L__BB0_12;
	setp.eq.s32 	%p7, %r13, 1;
	@%p7 bra 	$L__BB0_10;
	add.s32 	%r29, %r38, %r3;
	mul.wide.u32 	%rd47, %r29, 4;
	add.s64 	%rd48, %rd2, %rd47;
	ld.global.f32 	%f52, [%rd48];
	mad.lo.s32 	%r30, %r38, %r18, %r2;
	mul.wide.s32 	%rd49, %r30, 4;
	add.s64 	%rd50, %rd1, %rd49;
	ld.global.f32 	%f53, [%rd50];
	fma.rn.f32 	%f54, %f52, %f53, %f66;
	cvt.u64.u32 	%rd51, %r3;
	cvt.u64.u32 	%rd52, %r38;
	add.s64 	%rd53, %rd52, %rd51;
	shl.b64 	%rd54, %rd53, 2;
	add.s64 	%rd55, %rd2, %rd54;
	ld.global.f32 	%f55, [%rd55+4];
	mul.wide.s32 	%rd56, %r18, 4;
	add.s64 	%rd57, %rd50, %rd56;
	ld.global.f32 	%f56, [%rd57];
	fma.rn.f32 	%f66, %f55, %f56, %f54;
	add.s32 	%r38, %r38, 2;
$L__BB0_10:
	and.b32  	%r31, %r18, 1;
	setp.eq.b32 	%p8, %r31, 1;
	not.pred 	%p9, %p8;
	@%p9 bra 	$L__BB0_12;
	add.s32 	%r32, %r38, %r3;
	mul.wide.u32 	%rd58, %r32, 4;
	add.s64 	%rd59, %rd2, %rd58;
	ld.global.f32 	%f57, [%rd59];
	mad.lo.s32 	%r33, %r38, %r18, %r2;
	mul.wide.s32 	%rd60, %r33, 4;
	add.s64 	%rd61, %rd1, %rd60;
	ld.global.f32 	%f58, [%rd61];
	fma.rn.f32 	%f66, %f57, %f58, %f66;
$L__BB0_12:
	ld.param.u64 	%rd65, [_Z29kernelMatrixMultiplicationGPUPfS_S_i_param_0];
	add.s32 	%r34, %r3, %r2;
	cvta.to.global.u64 	%rd62, %rd65;
	mul.wide.s32 	%rd63, %r34, 4;
	add.s64 	%rd64, %rd62, %rd63;
	st.global.f32 	[%rd64], %f66;
$L__BB0_13:
	ret;

}


// ===== COMPILED SASS (sm_100) =====

	.target	sm_100

	.elftype	@"ET_EXEC"


//--------------------- .note.nv.tkinfo           --------------------------
	.section	.note.nv.tkinfo,"",@"SHT_NOTE"
	.sectionflags	@"SHF_NOTE_NV_TKINFO"
	.tkinfo
        /*0018*/ 	.word	0x00000002
        /*0030*/ 	.string	""
        /*0030*/ 	.string	"ptxas"
        /*0030*/ 	.string	"Cuda compilation tools, release 13.0, V13.0.88"
        /*0030*/ 	.string	"Build cuda_13.0.r13.0/compiler.36424714_0"
        /*0030*/ 	.string	"-arch sm_100 -m 64 "



//--------------------- .note.nv.cuinfo           --------------------------
	.section	.note.nv.cuinfo,"",@"SHT_NOTE"
	.sectionflags	@"SHF_NOTE_NV_CUINFO"
        /*0018*/ 	.short	0x0002
        /*001a*/ 	.short	0x0064
        /*001c*/ 	.short	0x0082
	.zero		2


//--------------------- .nv.info                  --------------------------
	.section	.nv.info,"",@"SHT_CUDA_INFO"
	.align	4


	//----- nvinfo : EIATTR_REGCOUNT
	.align		4
        /*0000*/ 	.byte	0x04, 0x2f
        /*0002*/ 	.short	(.L_1 - .L_0)
	.align		4
.L_0:
        /*0004*/ 	.word	index@(_Z29kernelMatrixMultiplicationGPUPfS_S_i)
        /*0008*/ 	.word	0x0000001e


	//----- nvinfo : EIATTR_FRAME_SIZE
	.align		4
.L_1:
        /*000c*/ 	.byte	0x04, 0x11
        /*000e*/ 	.short	(.L_3 - .L_2)
	.align		4
.L_2:
        /*0010*/ 	.word	index@(_Z29kernelMatrixMultiplicationGPUPfS_S_i)
        /*0014*/ 	.word	0x00000000


	//----- nvinfo : EIATTR_MIN_STACK_SIZE
	.align		4
.L_3:
        /*0018*/ 	.byte	0x04, 0x12
        /*001a*/ 	.short	(.L_5 - .L_4)
	.align		4
.L_4:
        /*001c*/ 	.word	index@(_Z29kernelMatrixMultiplicationGPUPfS_S_i)
        /*0020*/ 	.word	0x00000000
.L_5:


//--------------------- .nv.compat                --------------------------
	.section	.nv.compat,"",@"SHT_CUDA_COMPAT_INFO"
	.align	4
        /*0000*/ 	.byte	0x02, 0x09, 0x00, 0x00, 0x02, 0x02, 0x01, 0x00, 0x02, 0x05, 0x05, 0x00, 0x03, 0x07, 0x01, 0x01
        /*0010*/ 	.byte	0x02, 0x03, 0x00, 0x00, 0x02, 0x06, 0x01, 0x00, 0x04, 0x0b, 0x08, 0x00, 0x09, 0x00, 0x00, 0x00
        /*0020*/ 	.byte	0x00, 0x00, 0x00, 0x00


//--------------------- .nv.info._Z29kernelMatrixMultiplicationGPUPfS_S_i --------------------------
	.section	.nv.info._Z29kernelMatrixMultiplicationGPUPfS_S_i,"",@"SHT_CUDA_INFO"
	.sectionflags	@""
	.align	4


	//----- nvinfo : EIATTR_CUDA_API_VERSION
	.align		4
        /*0000*/ 	.byte	0x04, 0x37
        /*0002*/ 	.short	(.L_7 - .L_6)
.L_6:
        /*0004*/ 	.word	0x00000082


	//----- nvinfo : EIATTR_KPARAM_INFO
	.align		4
.L_7:
        /*0008*/ 	.byte	0x04, 0x17
        /*000a*/ 	.short	(.L_9 - .L_8)
.L_8:
        /*000c*/ 	.word	0x00000000
        /*0010*/ 	.short	0x0003
        /*0012*/ 	.short	0x0018
        /*0014*/ 	.byte	0x00, 0xf0, 0x11, 0x00


	//----- nvinfo : EIATTR_KPARAM_INFO
	.align		4
.L_9:
        /*0018*/ 	.byte	0x04, 0x17
        /*001a*/ 	.short	(.L_11 - .L_10)
.L_10:
        /*001c*/ 	.word	0x00000000
        /*0020*/ 	.short	0x0002
        /*0022*/ 	.short	0x0010
        /*0024*/ 	.byte	0x00, 0xf5, 0x21, 0x00


	//----- nvinfo : EIATTR_KPARAM_INFO
	.align		4
.L_11:
        /*0028*/ 	.byte	0x04, 0x17
        /*002a*/ 	.short	(.L_13 - .L_12)
.L_12:
        /*002c*/ 	.word	0x00000000
        /*0030*/ 	.short	0x0001
        /*0032*/ 	.short	0x0008
        /*0034*/ 	.byte	0x00, 0xf5, 0x21, 0x00


	//----- nvinfo : EIATTR_KPARAM_INFO
	.align		4
.L_13:
        /*0038*/ 	.byte	0x04, 0x17
        /*003a*/ 	.short	(.L_15 - .L_14)
.L_14:
        /*003c*/ 	.word	0x00000000
        /*0040*/ 	.short	0x0000
        /*0042*/ 	.short	0x0000
        /*0044*/ 	.byte	0x00, 0xf5, 0x21, 0x00


	//----- nvinfo : EIATTR_SPARSE_MMA_MASK
	.align		4
.L_15:
        /*0048*/ 	.byte	0x03, 0x50
        /*004a*/ 	.short	0x0000


	//----- nvinfo : EIATTR_MAXREG_COUNT
	.align		4
        /*004c*/ 	.byte	0x03, 0x1b
        /*004e*/ 	.short	0x00ff


	//----- nvinfo : EIATTR_MERCURY_ISA_VERSION
	.align		4
        /*0050*/ 	.byte	0x03, 0x5f
        /*0052*/ 	.short	0x0101


	//----- nvinfo : EIATTR_VRC_CTA_INIT_COUNT
	.align		4
        /*0054*/ 	.byte	0x02, 0x4a
	.zero		1
	.zero		1


	//----- nvinfo : EIATTR_EXIT_INSTR_OFFSETS
	.align		4
        /*0058*/ 	.byte	0x04, 0x1c
        /*005a*/ 	.short	(.L_17 - .L_16)


	//   ....[0]....
.L_16:
        /*005c*/ 	.word	0x000000c0


	//   ....[1]....
        /*0060*/ 	.word	0x00000aa0


	//----- nvinfo : EIATTR_CBANK_PARAM_SIZE
	.align		4
.L_17:
        /*0064*/ 	.byte	0x03, 0x19
        /*0066*/ 	.short	0x001c


	//----- nvinfo : EIATTR_PARAM_CBANK
	.align		4
        /*0068*/ 	.byte	0x04, 0x0a
        /*006a*/ 	.short	(.L_19 - .L_18)
	.align		4
.L_18:
        /*006c*/ 	.word	index@(.nv.constant0._Z29kernelMatrixMultiplicationGPUPfS_S_i)
        /*0070*/ 	.short	0x0380
        /*0072*/ 	.short	0x001c


	//----- nvinfo : EIATTR_SW_WAR
	.align		4
.L_19:
        /*0074*/ 	.byte	0x04, 0x36
        /*0076*/ 	.short	(.L_21 - .L_20)
.L_20:
        /*0078*/ 	.word	0x00000008
.L_21:


//--------------------- .nv.callgraph             --------------------------
	.section	.nv.callgraph,"",@"SHT_CUDA_CALLGRAPH"
	.align	4
	.sectionentsize	8
	.align		4
        /*0000*/ 	.word	0x00000000
	.align		4
        /*0004*/ 	.word	0xffffffff
	.align		4
        /*0008*/ 	.word	0x00000000
	.align		4
        /*000c*/ 	.word	0xfffffffe
	.align		4
        /*0010*/ 	.word	0x00000000
	.align		4
        /*0014*/ 	.word	0xfffffffd
	.align		4
        /*0018*/ 	.word	0x00000000
	.align		4
        /*001c*/ 	.word	0xfffffffc


//--------------------- .text._Z29kernelMatrixMultiplicationGPUPfS_S_i --------------------------
	.section	.text._Z29kernelMatrixMultiplicationGPUPfS_S_i,"ax",@progbits
	.align	128
        .global         _Z29kernelMatrixMultiplicationGPUPfS_S_i
        .type           _Z29kernelMatrixMultiplicationGPUPfS_S_i,@function
        .size           _Z29kernelMatrixMultiplicationGPUPfS_S_i,(.L_x_5 - _Z29kernelMatrixMultiplicationGPUPfS_S_i)
        .other          _Z29kernelMatrixMultiplicationGPUPfS_S_i,@"STO_CUDA_ENTRY STV_DEFAULT"
_Z29kernelMatrixMultiplicationGPUPfS_S_i:
.text._Z29kernelMatrixMultiplicationGPUPfS_S_i:
[----:B------:R-:W-:Y:S01]  /*0000*/  LDC R1, c[0x0][0x37c] ;  /* 0x0000df00ff017b82 */ /* 0x000fe20000000800 */
[----:B------:R-:W0:Y:S07]  /*0010*/  S2R R0, SR_TID.Y ;  /* 0x0000000000007919 */ /* 0x000e2e0000002200 */
[----:B------:R-:W0:Y:S01]  /*0020*/  S2UR UR4, SR_CTAID.Y ;  /* 0x00000000000479c3 */ /* 0x000e220000002600 */
[----:B------:R-:W1:Y:S01]  /*0030*/  LDCU UR20, c[0x0][0x398] ;  /* 0x00007300ff1477ac */ /* 0x000e620008000800 */
[----:B------:R-:W2:Y:S06]  /*0040*/  S2R R3, SR_TID.X ;  /* 0x0000000000037919 */ /* 0x000eac0000002100 */
[----:B------:R-:W0:Y:S08]  /*0050*/  LDC R13, c[0x0][0x364] ;  /* 0x0000d900ff0d7b82 */ /* 0x000e300000000800 */
[----:B------:R-:W2:Y:S08]  /*0060*/  S2UR UR5, SR_CTAID.X ;  /* 0x00000000000579c3 */ /* 0x000eb00000002500 */
[----:B------:R-:W2:Y:S01]  /*0070*/  LDC R2, c[0x0][0x360] ;  /* 0x0000d800ff027b82 */ /* 0x000ea20000000800 */
[----:B0-----:R-:W-:-:S02]  /*0080*/  IMAD R13, R13, UR4, R0 ;  /* 0x000000040d0d7c24 */ /* 0x001fc4000f8e0200 */
[----:B--2---:R-:W-:-:S05]  /*0090*/  IMAD R0, R2, UR5, R3 ;  /* 0x0000000502007c24 */ /* 0x004fca000f8e0203 */
[----:B------:R-:W-:-:S04]  /*00a0*/  VIMNMX R2, PT, PT, R13, R0, !PT ;  /* 0x000000000d027248 */ /* 0x000fc80007fe0100 */
[----:B-1----:R-:W-:-:S13]  /*00b0*/  ISETP.GE.AND P0, PT, R2, UR20, PT ;  /* 0x0000001402007c0c */ /* 0x002fda000bf06270 */
[----:B------:R-:W-:Y:S05]  /*00c0*/  @P0 EXIT ;  /* 0x000000000000094d */ /* 0x000fea0003800000 */
[----:B------:R-:W-:Y:S01]  /*00d0*/  UISETP.GE.U32.AND UP0, UPT, UR20, 0x8, UPT ;  /* 0x000000081400788c */ /* 0x000fe2000bf06070 */
[----:B------:R-:W-:Y:S02]  /*00e0*/  HFMA2 R12, -RZ, RZ, 0, 0 ;  /* 0x00000000ff0c7431 */ /* 0x000fe400000001ff */
[----:B------:R-:W-:Y:S01]  /*00f0*/  IMAD R13, R13, UR20, RZ ;  /* 0x000000140d0d7c24 */ /* 0x000fe2000f8e02ff */
[----:B------:R-:W-:Y:S01]  /*0100*/  UMOV UR4, URZ ;  /* 0x000000ff00047c82 */ /* 0x000fe20008000000 */
[----:B------:R-:W0:Y:S04]  /*0110*/  LDCU.64 UR18, c[0x0][0x358] ;  /* 0x00006b00ff1277ac */ /* 0x000e280008000a00 */
[----:B------:R-:W-:Y:S05]  /*0120*/  BRA.U !UP0, `(.L_x_0) ;  /* 0x0000000508007547 */ /* 0x000fea000b800000 */
[----:B------:R-:W1:Y:S01]  /*0130*/  LDC.64 R2, c[0x0][0x388] ;  /* 0x0000e200ff027b82 */ /* 0x000e620000000a00 */
[----:B------:R-:W2:Y:S01]  /*0140*/  LDCU.64 UR22, c[0x0][0x390] ;  /* 0x00007200ff1677ac */ /* 0x000ea20008000a00 */
[----:B------:R-:W-:Y:S02]  /*0150*/  MOV R12, RZ ;  /* 0x000000ff000c7202 */ /* 0x000fe40000000f00 */
[----:B------:R-:W-:Y:S01]  /*0160*/  MOV R14, R0 ;  /* 0x00000000000e7202 */ /* 0x000fe20000000f00 */
[----:B------:R-:W-:-:S04]  /*0170*/  ULOP3.LUT UR4, UR20, 0x7ffffff8, URZ, 0xc0, !UPT ;  /* 0x7ffffff814047892 */ /* 0x000fc8000f8ec0ff */
[----:B------:R-:W-:Y:S02]  /*0180*/  UIADD3 UR5, UPT, UPT, -UR4, URZ, URZ ;  /* 0x000000ff04057290 */ /* 0x000fe4000fffe1ff */
[----:B--2---:R-:W-:Y:S02]  /*0190*/  UIMAD.WIDE UR6, UR20, 0x8, UR22 ;  /* 0x00000008140678a5 */ /* 0x004fe4000f8e0216 */
[----:B------:R-:W-:Y:S02]  /*01a0*/  UIMAD.WIDE UR8, UR20, 0xc, UR22 ;  /* 0x0000000c140878a5 */ /* 0x000fe4000f8e0216 */
[----:B------:R-:W-:Y:S01]  /*01b0*/  UIMAD.WIDE UR10, UR20, 0x10, UR22 ;  /* 0x00000010140a78a5 */ /* 0x000fe2000f8e0216 */
[----:B-1----:R-:W-:Y:S01]  /*01c0*/  IMAD.WIDE.U32 R2, R13, 0x4, R2 ;  /* 0x000000040d027825 */ /* 0x002fe200078e0002 */
[----:B------:R-:W-:Y:S02]  /*01d0*/  UIMAD.WIDE UR12, UR20, 0x14, UR22 ;  /* 0x00000014140c78a5 */ /* 0x000fe4000f8e0216 */
[----:B------:R-:W-:Y:S01]  /*01e0*/  UIMAD.WIDE UR14, UR20, 0x18, UR22 ;  /* 0x00000018140e78a5 */ /* 0x000fe2000f8e0216 */
[----:B------:R-:W-:Y:S01]  /*01f0*/  IADD3 R2, P0, PT, R2, 0x10, RZ ;  /* 0x0000001002027810 */ /* 0x000fe20007f1e0ff */
[----:B------:R-:W-:-:S03]  /*0200*/  UIMAD.WIDE UR16, UR20, 0x1c, UR22 ;  /* 0x0000001c141078a5 */ /* 0x000fc6000f8e0216 */
[----:B------:R-:W-:-:S09]  /*0210*/  IADD3.X R3, PT, PT, RZ, R3, RZ, P0, !PT ;  /* 0x00000003ff037210 */ /* 0x000fd200007fe4ff */
.L_x_1:
[----:B------:R-:W-:Y:S01]  /*0220*/  UIMAD.WIDE UR24, UR20, 0x4, UR22 ;  /* 0x00000004141878a5 */ /* 0x000fe2000f8e0216 */
[----:B------:R-:W-:Y:S01]  /*0230*/  MOV R23, 0x4 ;  /* 0x0000000400177802 */ /* 0x000fe20000000f00 */
[----:B------:R-:W-:Y:S01]  /*0240*/  HFMA2 R25, -RZ, RZ, 0, 2.384185791015625e-07 ;  /* 0x00000004ff197431 */ /* 0x000fe200000001ff */
[----:B0-----:R-:W2:Y:S03]  /*0250*/  LDG.E R21, desc[UR18][R2.64+-0x10] ;  /* 0xfffff01202157981 */ /* 0x001ea6000c1e1900 */
[----:B------:R-:W-:Y:S01]  /*0260*/  IMAD.WIDE R22, R14, R23, UR22 ;  /* 0x000000160e167e25 */ /* 0x000fe2000f8e0217 */
[----:B------:R-:W-:Y:S01]  /*0270*/  MOV R8, UR24 ;  /* 0x0000001800087c02 */ /* 0x000fe20008000f00 */
[----:B------:R-:W3:Y:S01]  /*0280*/  LDG.E R19, desc[UR18][R2.64+-0xc] ;  /* 0xfffff41202137981 */ /* 0x000ee2000c1e1900 */
[----:B------:R-:W-:-:S03]  /*0290*/  MOV R9, UR25 ;  /* 0x0000001900097c02 */ /* 0x000fc60008000f00 */
[----:B------:R-:W2:Y:S01]  /*02a0*/  LDG.E R22, desc[UR18][R22.64] ;  /* 0x0000001216167981 */ /* 0x000ea2000c1e1900 */
[----:B------:R-:W-:Y:S02]  /*02b0*/  IMAD.MOV.U32 R11, RZ, RZ, 0x4 ;  /* 0x00000004ff0b7424 */ /* 0x000fe400078e00ff */
[----:B------:R-:W-:-:S04]  /*02c0*/  IMAD.WIDE R8, R14, 0x4, R8 ;  /* 0x000000040e087825 */ /* 0x000fc800078e0208 */
[----:B------:R-:W-:Y:S01]  /*02d0*/  HFMA2 R7, -RZ, RZ, 0, 2.384185791015625e-07 ;  /* 0x00000004ff077431 */ /* 0x000fe200000001ff */
[----:B------:R-:W-:Y:S01]  /*02e0*/  MOV R5, 0x4 ;  /* 0x0000000400057802 */ /* 0x000fe20000000f00 */
[----:B------:R-:W4:Y:S01]  /*02f0*/  LDG.E R17, desc[UR18][R2.64+-0x8] ;  /* 0xfffff81202117981 */ /* 0x000f22000c1e1900 */
[----:B------:R-:W-:-:S03]  /*0300*/  IMAD.WIDE R24, R14, R25, UR6 ;  /* 0x000000060e187e25 */ /* 0x000fc6000f8e0219 */
[----:B------:R0:W3:Y:S01]  /*0310*/  LDG.E R20, desc[UR18][R8.64] ;  /* 0x0000001208147981 */ /* 0x0000e2000c1e1900 */
[----:B------:R-:W-:-:S03]  /*0320*/  IMAD.WIDE R10, R14, R11, UR8 ;  /* 0x000000080e0a7e25 */ /* 0x000fc6000f8e020b */
[----:B------:R-:W4:Y:S01]  /*0330*/  LDG.E R18, desc[UR18][R24.64] ;  /* 0x0000001218127981 */ /* 0x000f22000c1e1900 */
[----:B------:R-:W-:-:S04]  /*0340*/  IMAD.WIDE R4, R14, R5, UR10 ;  /* 0x0000000a0e047e25 */ /* 0x000fc8000f8e0205 */
[----:B------:R-:W-:Y:S01]  /*0350*/  HFMA2 R27, -RZ, RZ, 0, 2.384185791015625e-07 ;  /* 0x00000004ff1b7431 */ /* 0x000fe200000001ff */
[----:B------:R1:W5:Y:S01]  /*0360*/  LDG.E R16, desc[UR18][R10.64] ;  /* 0x000000120a107981 */ /* 0x000362000c1e1900 */
[C---:B------:R-:W-:Y:S01]  /*0370*/  IMAD.WIDE R6, R14.reuse, R7, UR12 ;  /* 0x0000000c0e067e25 */ /* 0x040fe2000f8e0207 */
[----:B0-----:R-:W-:Y:S02]  /*0380*/  MOV R9, 0x4 ;  /* 0x0000000400097802 */ /* 0x001fe40000000f00 */
[----:B------:R-:W5:Y:S04]  /*0390*/  LDG.E R15, desc[UR18][R2.64+-0x4] ;  /* 0xfffffc12020f7981 */ /* 0x000f68000c1e1900 */
[----:B------:R0:W5:Y:S01]  /*03a0*/  LDG.E R4, desc[UR18][R4.64] ;  /* 0x0000001204047981 */ /* 0x000162000c1e1900 */
[----:B------:R-:W-:-:S03]  /*03b0*/  IMAD.WIDE R8, R14, R9, UR14 ;  /* 0x0000000e0e087e25 */ /* 0x000fc6000f8e0209 */
[----:B------:R-:W5:Y:S01]  /*03c0*/  LDG.E R23, desc[UR18][R2.64] ;  /* 0x0000001202177981 */ /* 0x000f62000c1e1900 */
[----:B-1----:R-:W-:-:S03]  /*03d0*/  IMAD.WIDE R10, R14, R27, UR16 ;  /* 0x000000100e0a7e25 */ /* 0x002fc6000f8e021b */
[----:B------:R-:W5:Y:S04]  /*03e0*/  LDG.E R7, desc[UR18][R6.64] ;  /* 0x0000001206077981 */ /* 0x000f68000c1e1900 */
[----:B------:R-:W5:Y:S04]  /*03f0*/  LDG.E R24, desc[UR18][R2.64+0x4] ;  /* 0x0000041202187981 */ /* 0x000f68000c1e1900 */
[----:B------:R-:W5:Y:S04]  /*0400*/  LDG.E R8, desc[UR18][R8.64] ;  /* 0x0000001208087981 */ /* 0x000f68000c1e1900 */
[----:B------:R-:W5:Y:S04]  /*0410*/  LDG.E R25, desc[UR18][R2.64+0x8] ;  /* 0x0000081202197981 */ /* 0x000f68000c1e1900 */
[----:B------:R-:W5:Y:S04]  /*0420*/  LDG.E R10, desc[UR18][R10.64] ;  /* 0x000000120a0a7981 */ /* 0x000f68000c1e1900 */
[----:B------:R1:W5:Y:S01]  /*0430*/  LDG.E R27, desc[UR18][R2.64+0xc] ;  /* 0x00000c12021b7981 */ /* 0x000362000c1e1900 */
[----:B------:R-:W-:-:S04]  /*0440*/  UIADD3 UR5, UPT, UPT, UR5, 0x8, URZ ;  /* 0x0000000805057890 */ /* 0x000fc8000fffe0ff */
[----:B------:R-:W-:Y:S01]  /*0450*/  UISETP.NE.AND UP0, UPT, UR5, URZ, UPT ;  /* 0x000000ff0500728c */ /* 0x000fe2000bf05270 */
[----:B0-----:R-:W-:Y:S02]  /*0460*/  MOV R5, UR20 ;  /* 0x0000001400057c02 */ /* 0x001fe40008000f00 */
[----:B-1----:R-:W-:-:S03]  /*0470*/  IADD3 R2, P0, PT, R2, 0x20, RZ ;  /* 0x0000002002027810 */ /* 0x002fc60007f1e0ff */
[----:B------:R-:W-:Y:S01]  /*0480*/  IMAD R14, R5, 0x8, R14 ;  /* 0x00000008050e7824 */ /* 0x000fe200078e020e */
[----:B------:R-:W-:Y:S01]  /*0490*/  IADD3.X R3, PT, PT, RZ, R3, RZ, P0, !PT ;  /* 0x00000003ff037210 */ /* 0x000fe200007fe4ff */
[----:B--2---:R-:W-:-:S04]  /*04a0*/  FFMA R22, R21, R22, R12 ;  /* 0x0000001615167223 */ /* 0x004fc8000000000c */
[----:B---3--:R-:W-:-:S04]  /*04b0*/  FFMA R20, R19, R20, R22 ;  /* 0x0000001413147223 */ /* 0x008fc80000000016 */
[----:B----4-:R-:W-:-:S04]  /*04c0*/  FFMA R18, R17, R18, R20 ;  /* 0x0000001211127223 */ /* 0x010fc80000000014 */
[----:B-----5:R-:W-:-:S04]  /*04d0*/  FFMA R16, R15, R16, R18 ;  /* 0x000000100f107223 */ /* 0x020fc80000000012 */
[----:B------:R-:W-:-:S04]  /*04e0*/  FFMA R23, R23, R4, R16 ;  /* 0x0000000417177223 */ /* 0x000fc80000000010 */
[----:B------:R-:W-:-:S04]  /*04f0*/  FFMA R24, R24, R7, R23 ;  /* 0x0000000718187223 */ /* 0x000fc80000000017 */
[----:B------:R-:W-:-:S04]  /*0500*/  FFMA R8, R25, R8, R24 ;  /* 0x0000000819087223 */ /* 0x000fc80000000018 */
[----:B------:R-:W-:Y:S01]  /*0510*/  FFMA R12, R27, R10, R8 ;  /* 0x0000000a1b0c7223 */ /* 0x000fe20000000008 */
[----:B------:R-:W-:Y:S06]  /*0520*/  BRA.U UP0, `(.L_x_1) ;  /* 0xfffffffd003c7547 */ /* 0x000fec000b83ffff */
.L_x_0:
[----:B------:R-:W-:-:S04]  /*0530*/  ULOP3.LUT UR6, UR20, 0x7, URZ, 0xc0, !UPT ;  /* 0x0000000714067892 */ /* 0x000fc8000f8ec0ff */
[----:B------:R-:W-:-:S09]  /*0540*/  UISETP.NE.AND UP0, UPT, UR6, URZ, UPT ;  /* 0x000000ff0600728c */ /* 0x000fd2000bf05270 */
[----:B------:R-:W-:Y:S05]  /*0550*/  BRA.U !UP0, `(.L_x_2) ;  /* 0x0000000508407547 */ /* 0x000fea000b800000 */
[----:B------:R-:W-:Y:S02]  /*0560*/  UISETP.GE.U32.AND UP0, UPT, UR6, 0x4, UPT ;  /* 0x000000040600788c */ /* 0x000fe4000bf06070 */
[----:B------:R-:W-:-:S04]  /*0570*/  ULOP3.LUT UR5, UR20, 0x3, URZ, 0xc0, !UPT ;  /* 0x0000000314057892 */ /* 0x000fc8000f8ec0ff */
[----:B------:R-:W-:-:S03]  /*0580*/  UISETP.NE.AND UP1, UPT, UR5, URZ, UPT ;  /* 0x000000ff0500728c */ /* 0x000fc6000bf25270 */
[----:B------:R-:W-:Y:S08]  /*0590*/  BRA.U !UP0, `(.L_x_3) ;  /* 0x00000001087c7547 */ /* 0x000ff0000b800000 */
[----:B------:R-:W1:Y:S01]  /*05a0*/  LDC.64 R6, c[0x0][0x390] ;  /* 0x0000e400ff067b82 */ /* 0x000e620000000a00 */
[----:B------:R-:W2:Y:S01]  /*05b0*/  LDCU.64 UR6, c[0x0][0x388] ;  /* 0x00007100ff0677ac */ /* 0x000ea20008000a00 */
[----:B------:R-:W-:Y:S02]  /*05c0*/  MOV R9, UR4 ;  /* 0x0000000400097c02 */ /* 0x000fe40008000f00 */
[C---:B------:R-:W-:Y:S02]  /*05d0*/  IADD3 R3, PT, PT, R13.reuse, UR4, RZ ;  /* 0x000000040d037c10 */ /* 0x040fe4000fffe0ff */
[----:B------:R-:W-:Y:S01]  /*05e0*/  IADD3 R10, P0, PT, R13, UR4, RZ ;  /* 0x000000040d0a7c10 */ /* 0x000fe2000ff1e0ff */
[----:B------:R-:W-:Y:S01]  /*05f0*/  IMAD R9, R9, UR20, R0 ;  /* 0x0000001409097c24 */ /* 0x000fe2000f8e0200 */
[----:B------:R-:W3:Y:S01]  /*0600*/  LDC.64 R4, c[0x0][0x388] ;  /* 0x0000e200ff047b82 */ /* 0x000ee20000000a00 */
[----:B------:R-:W-:Y:S02]  /*0610*/  MOV R11, UR20 ;  /* 0x00000014000b7c02 */ /* 0x000fe40008000f00 */
[----:B------:R-:W-:Y:S01]  /*0620*/  MOV R15, UR20 ;  /* 0x00000014000f7c02 */ /* 0x000fe20008000f00 */
[----:B-1----:R-:W-:Y:S01]  /*0630*/  IMAD.WIDE R6, R9, 0x4, R6 ;  /* 0x0000000409067825 */ /* 0x002fe200078e0206 */
[----:B------:R-:W-:-:S05]  /*0640*/  MOV R9, UR20 ;  /* 0x0000001400097c02 */ /* 0x000fca0008000f00 */
[----:B------:R-:W-:Y:S02]  /*0650*/  IMAD.WIDE R8, R9, 0x4, R6 ;  /* 0x0000000409087825 */ /* 0x000fe400078e0206 */
[----:B0-----:R-:W4:Y:S02]  /*0660*/  LDG.E R6, desc[UR18][R6.64] ;  /* 0x0000001206067981 */ /* 0x001f24000c1e1900 */
[----:B---3--:R-:W-:Y:S01]  /*0670*/  IMAD.WIDE.U32 R4, R3, 0x4, R4 ;  /* 0x0000000403047825 */ /* 0x008fe200078e0004 */
[----:B------:R-:W-:Y:S01]  /*0680*/  IADD3.X R3, PT, PT, RZ, RZ, RZ, P0, !PT ;  /* 0x000000ffff037210 */ /* 0x000fe200007fe4ff */
[----:B------:R-:W3:Y:S01]  /*0690*/  LDG.E R17, desc[UR18][R8.64] ;  /* 0x0000001208117981 */ /* 0x000ee2000c1e1900 */
[----:B--2---:R-:W-:-:S03]  /*06a0*/  LEA R2, P0, R10, UR6, 0x2 ;  /* 0x000000060a027c11 */ /* 0x004fc6000f8010ff */
[----:B------:R-:W4:Y:S01]  /*06b0*/  LDG.E R5, desc[UR18][R4.64] ;  /* 0x0000001204057981 */ /* 0x000f22000c1e1900 */
[----:B------:R-:W-:Y:S01]  /*06c0*/  LEA.HI.X R3, R10, UR7, R3, 0x2, P0 ;  /* 0x000000070a037c11 */ /* 0x000fe200080f1403 */
[----:B------:R-:W-:-:S04]  /*06d0*/  IMAD.WIDE R10, R11, 0x4, R8 ;  /* 0x000000040b0a7825 */ /* 0x000fc800078e0208 */
[----:B------:R-:W3:Y:S01]  /*06e0*/  LDG.E R16, desc[UR18][R2.64+0x4] ;  /* 0x0000041202107981 */ /* 0x000ee2000c1e1900 */
[----:B------:R-:W-:-:S03]  /*06f0*/  IMAD.WIDE R14, R15, 0x4, R10 ;  /* 0x000000040f0e7825 */ /* 0x000fc600078e020a */
[----:B------:R-:W2:Y:S04]  /*0700*/  LDG.E R19, desc[UR18][R10.64] ;  /* 0x000000120a137981 */ /* 0x000ea8000c1e1900 */
[----:B------:R-:W2:Y:S04]  /*0710*/  LDG.E R18, desc[UR18][R2.64+0x8] ;  /* 0x0000081202127981 */ /* 0x000ea8000c1e1900 */
[----:B------:R-:W5:Y:S04]  /*0720*/  LDG.E R20, desc[UR18][R2.64+0xc] ;  /* 0x00000c1202147981 */ /* 0x000f68000c1e1900 */
[----:B------:R-:W5:Y:S01]  /*0730*/  LDG.E R14, desc[UR18][R14.64] ;  /* 0x000000120e0e7981 */ /* 0x000f62000c1e1900 */
[----:B------:R-:W-:Y:S01]  /*0740*/  UIADD3 UR4, UPT, UPT, UR4, 0x4, URZ ;  /* 0x0000000404047890 */ /* 0x000fe2000fffe0ff */
[----:B----4-:R-:W-:-:S04]  /*0750*/  FFMA R5, R5, R6, R12 ;  /* 0x0000000605057223 */ /* 0x010fc8000000000c */
[----:B---3--:R-:W-:-:S04]  /*0760*/  FFMA R5, R16, R17, R5 ;  /* 0x0000001110057223 */ /* 0x008fc80000000005 */
[----:B--2---:R-:W-:-:S04]  /*0770*/  FFMA R5, R18, R19, R5 ;  /* 0x0000001312057223 */ /* 0x004fc80000000005 */
[----:B-----5:R-:W-:-:S07]  /*0780*/  FFMA R12, R20, R14, R5 ;  /* 0x0000000e140c7223 */ /* 0x020fce0000000005 */
.L_x_3:
[----:B------:R-:W-:Y:S05]  /*0790*/  BRA.U !UP1, `(.L_x_2) ;  /* 0x0000000109b07547 */ /* 0x000fea000b800000 */
[----:B------:R-:W-:Y:S01]  /*07a0*/  UISETP.NE.AND UP0, UPT, UR5, 0x1, UPT ;  /* 0x000000010500788c */ /* 0x000fe2000bf05270 */
[----:B------:R-:W-:Y:S01]  /*07b0*/  MOV R7, UR4 ;  /* 0x0000000400077c02 */ /* 0x000fe20008000f00 */
[----:B------:R-:W-:Y:S02]  /*07c0*/  ULOP3.LUT UR5, UR20, 0x1, URZ, 0xc0, !UPT ;  /* 0x0000000114057892 */ /* 0x000fe4000f8ec0ff */
[----:B------:R-:W-:Y:S02]  /*07d0*/  IMAD.U32 R15, RZ, RZ, UR20 ;  /* 0x00000014ff0f7e24 */ /* 0x000fe4000f8e00ff */
[----:B------:R-:W-:Y:S01]  /*07e0*/  UISETP.NE.U32.AND UP1, UPT, UR5, 0x1, UPT ;  /* 0x000000010500788c */ /* 0x000fe2000bf25070 */
[----:B------:R-:W-:-:S04]  /*07f0*/  PLOP3.LUT P1, PT, PT, PT, UP0, 0x80, 0x8 ;  /* 0x000000000008781c */ /* 0x000fc80003f2f008 */
[----:B------:R-:W1:Y:S01]  /*0800*/  @UP0 LDCU.64 UR6, c[0x0][0x388] ;  /* 0x00007100ff0607ac */ /* 0x000e620008000a00 */
[----:B------:R-:W-:Y:S01]  /*0810*/  PLOP3.LUT P0, PT, PT, PT, UP1, 0x80, 0x8 ;  /* 0x000000000008781c */ /* 0x000fe20003f0f018 */
[----:B------:R-:W2:Y:S01]  /*0820*/  @UP0 LDCU.64 UR8, c[0x0][0x390] ;  /* 0x00007200ff0807ac */ /* 0x000ea20008000a00 */
[----:B------:R-:W3:Y:S06]  /*0830*/  @UP0 LDCU.64 UR10, c[0x0][0x388] ;  /* 0x00007100ff0a07ac */ /* 0x000eec0008000a00 */
[C---:B------:R-:W-:Y:S01]  /*0840*/  @P1 VIADD R3, R13.reuse, UR4 ;  /* 0x000000040d031c36 */ /* 0x040fe20008000000 */
[----:B------:R-:W-:Y:S01]  /*0850*/  @P1 IADD3 R6, P2, PT, R13, UR4, RZ ;  /* 0x000000040d061c10 */ /* 0x000fe2000ff5e0ff */
[----:B------:R-:W4:Y:S01]  /*0860*/  @!UP1 LDCU.64 UR12, c[0x0][0x388] ;  /* 0x00007100ff0c97ac */ /* 0x000f220008000a00 */
[----:B------:R-:W-:Y:S01]  /*0870*/  @UP0 UIADD3 UR4, UPT, UPT, UR4, 0x2, URZ ;  /* 0x0000000204040890 */ /* 0x000fe2000fffe0ff */
[----:B-1----:R-:W-:-:S02]  /*0880*/  MOV R10, UR6 ;  /* 0x00000006000a7c02 */ /* 0x002fc40008000f00 */
[----:B------:R-:W-:Y:S01]  /*0890*/  MOV R11, UR7 ;  /* 0x00000007000b7c02 */ /* 0x000fe20008000f00 */
[----:B------:R-:W1:Y:S01]  /*08a0*/  @!UP1 LDCU.64 UR6, c[0x0][0x390] ;  /* 0x00007200ff0697ac */ /* 0x000e620008000a00 */
[----:B--2---:R-:W-:Y:S02]  /*08b0*/  MOV R4, UR8 ;  /* 0x0000000800047c02 */ /* 0x004fe40008000f00 */
[----:B------:R-:W-:Y:S01]  /*08c0*/  MOV R5, UR9 ;  /* 0x0000000900057c02 */ /* 0x000fe20008000f00 */
[----:B------:R-:W-:-:S04]  /*08d0*/  @P1 IMAD.WIDE.U32 R10, R3, 0x4, R10 ;  /* 0x00000004030a1825 */ /* 0x000fc800078e000a */
[----:B------:R-:W-:Y:S01]  /*08e0*/  @P1 IMAD R3, R7, UR20, R0 ;  /* 0x0000001407031c24 */ /* 0x000fe2000f8e0200 */
[----:B------:R-:W-:Y:S01]  /*08f0*/  @P1 IADD3.X R7, PT, PT, RZ, RZ, RZ, P2, !PT ;  /* 0x000000ffff071210 */ /* 0x000fe200017fe4ff */
[----:B0-----:R-:W2:Y:S01]  /*0900*/  @P1 LDG.E R11, desc[UR18][R10.64] ;  /* 0x000000120a0b1981 */ /* 0x001ea2000c1e1900 */
[C---:B---3--:R-:W-:Y:S01]  /*0910*/  @P1 LEA R2, P2, R6.reuse, UR10, 0x2 ;  /* 0x0000000a06021c11 */ /* 0x048fe2000f8410ff */
[----:B------:R-:W-:Y:S01]  /*0920*/  @P1 IMAD.WIDE R4, R3, 0x4, R4 ;  /* 0x0000000403041825 */ /* 0x000fe200078e0204 */
[----:B------:R-:W-:Y:S02]  /*0930*/  MOV R19, UR4 ;  /* 0x0000000400137c02 */ /* 0x000fe40008000f00 */
[----:B------:R-:W-:Y:S02]  /*0940*/  @P1 LEA.HI.X R3, R6, UR11, R7, 0x2, P2 ;  /* 0x0000000b06031c11 */ /* 0x000fe400090f1407 */
[----:B----4-:R-:W-:Y:S01]  /*0950*/  MOV R6, UR12 ;  /* 0x0000000c00067c02 */ /* 0x010fe20008000f00 */
[----:B------:R-:W-:Y:S01]  /*0960*/  @P1 IMAD.WIDE R14, R15, 0x4, R4 ;  /* 0x000000040f0e1825 */ /* 0x000fe200078e0204 */
[----:B------:R-:W-:Y:S01]  /*0970*/  MOV R7, UR13 ;  /* 0x0000000d00077c02 */ /* 0x000fe20008000f00 */
[----:B------:R-:W2:Y:S01]  /*0980*/  @P1 LDG.E R4, desc[UR18][R4.64] ;  /* 0x0000001204041981 */ /* 0x000ea2000c1e1900 */
[----:B------:R-:W-:Y:S01]  /*0990*/  @!P0 IADD3 R17, PT, PT, R13, UR4, RZ ;  /* 0x000000040d118c10 */ /* 0x000fe2000fffe0ff */
[----:B------:R-:W-:Y:S01]  /*09a0*/  @!P0 IMAD R19, R19, UR20, R0 ;  /* 0x0000001413138c24 */ /* 0x000fe2000f8e0200 */
[----:B-1----:R-:W-:Y:S01]  /*09b0*/  MOV R8, UR6 ;  /* 0x0000000600087c02 */ /* 0x002fe20008000f00 */
[----:B------:R-:W3:Y:S01]  /*09c0*/  @P1 LDG.E R14, desc[UR18][R14.64] ;  /* 0x000000120e0e1981 */ /* 0x000ee2000c1e1900 */
[----:B------:R-:W-:Y:S01]  /*09d0*/  MOV R9, UR7 ;  /* 0x0000000700097c02 */ /* 0x000fe20008000f00 */
[----:B------:R-:W-:-:S02]  /*09e0*/  @!P0 IMAD.WIDE.U32 R6, R17, 0x4, R6 ;  /* 0x0000000411068825 */ /* 0x000fc400078e0006 */
[----:B------:R-:W3:Y:S02]  /*09f0*/  @P1 LDG.E R2, desc[UR18][R2.64+0x4] ;  /* 0x0000041202021981 */ /* 0x000ee4000c1e1900 */
[----:B------:R-:W-:Y:S02]  /*0a00*/  @!P0 IMAD.WIDE R8, R19, 0x4, R8 ;  /* 0x0000000413088825 */ /* 0x000fe400078e0208 */
[----:B------:R-:W4:Y:S04]  /*0a10*/  @!P0 LDG.E R7, desc[UR18][R6.64] ;  /* 0x0000001206078981 */ /* 0x000f28000c1e1900 */
[----:B------:R-:W4:Y:S01]  /*0a20*/  @!P0 LDG.E R8, desc[UR18][R8.64] ;  /* 0x0000001208088981 */ /* 0x000f22000c1e1900 */
[----:B--2---:R-:W-:-:S04]  /*0a30*/  @P1 FFMA R11, R11, R4, R12 ;  /* 0x000000040b0b1223 */ /* 0x004fc8000000000c */
[----:B---3--:R-:W-:-:S04]  /*0a40*/  @P1 FFMA R12, R2, R14, R11 ;  /* 0x0000000e020c1223 */ /* 0x008fc8000000000b */
[----:B----4-:R-:W-:-:S07]  /*0a50*/  @!P0 FFMA R12, R7, R8, R12 ;  /* 0x00000008070c8223 */ /* 0x010fce000000000c */
.L_x_2:
[----:B------:R-:W1:Y:S01]  /*0a60*/  LDC.64 R2, c[0x0][0x380] ;  /* 0x0000e000ff027b82 */ /* 0x000e620000000a00 */
[----:B------:R-:W-:-:S05]  /*0a70*/  IADD3 R13, PT, PT, R0, R13, RZ ;  /* 0x0000000d000d7210 */ /* 0x000fca0007ffe0ff */
[----:B-1----:R-:W-:-:S05]  /*0a80*/  IMAD.WIDE R2, R13, 0x4, R2 ;  /* 0x000000040d027825 */ /* 0x002fca00078e0202 */
[----:B0-----:R-:W-:Y:S01]  /*0a90*/  STG.E desc[UR18][R2.64], R12 ;  /* 0x0000000c02007986 */ /* 0x001fe2000c101912 */
[----:B------:R-:W-:Y:S05]  /*0aa0*/  EXIT ;  /* 0x000000000000794d */ /* 0x000fea0003800000 */
.L_x_4:
[----:B------:R-:W-:-:S00]  /*0ab0*/  BRA `(.L_x_4) ;  /* 0xfffffffc00fc7947 */ /* 0x000fc0000383ffff */
[----:B------:R-:W-:-:S00]  /*0ac0*/  NOP ;  /* 0x0000000000007918 */ /* 0x000fc00000000000 */
        /* <DEDUP_REMOVED lines=11> */
.L_x_5:


//--------------------- .nv.shared.reserved.0     --------------------------
	.section	.nv.shared.reserved.0,"aw",@nobits
	.weak		__nv_reservedSMEM_offset_0_alias
	.size		__nv_reservedSMEM_offset_0_alias, 0, 64
	.other		__nv_reservedSMEM_offset_0_alias,@"STO_CUDA_RESERVED_SHARED STV_DEFAULT"
__nv_reservedSMEM_offset_0_alias:
	.zero		0
	.zero		64


//--------------------- .nv.constant0._Z29kernelMatrixMultiplicationGPUPfS_S_i --------------------------
	.section	.nv.constant0._Z29kernelMatrixMultiplicationGPUPfS_S_i,"a",@progbits
	.sectionflags	@""
	.align	4
.nv.constant0._Z29kernelMatrixMultiplicationGPUPfS_S_i:
	.zero		924


//--------------------- SYMBOLS --------------------------

	.type		.nv.reservedSmem.offset0,@object
	.size		.nv.reservedSmem.offset0,0x4
